//
// Generated by NVIDIA NVVM Compiler
//
// Compiler Build ID: CL-36424714
// Cuda compilation tools, release 13.0, V13.0.88
// Based on NVVM 20.0.0
//

.version 9.0
.target sm_100
.address_size 64

	// .globl	_Z11prodottoGPUPdS_S_i

.visible .entry _Z11prodottoGPUPdS_S_i(
	.param .u64 .ptr .align 1 _Z11prodottoGPUPdS_S_i_param_0,
	.param .u64 .ptr .align 1 _Z11prodottoGPUPdS_S_i_param_1,
	.param .u64 .ptr .align 1 _Z11prodottoGPUPdS_S_i_param_2,
	.param .u32 _Z11prodottoGPUPdS_S_i_param_3
)
{
	.reg .pred 	%p<2>;
	.reg .b32 	%r<6>;
	.reg .b64 	%rd<11>;
	.reg .b64 	%fd<4>;

	ld.param.u64 	%rd1, [_Z11prodottoGPUPdS_S_i_param_0];
	ld.param.u64 	%rd2, [_Z11prodottoGPUPdS_S_i_param_1];
	ld.param.u64 	%rd3, [_Z11prodottoGPUPdS_S_i_param_2];
	ld.param.u32 	%r2, [_Z11prodottoGPUPdS_S_i_param_3];
	mov.u32 	%r3, %tid.x;
	mov.u32 	%r4, %ctaid.x;
	mov.u32 	%r5, %ntid.x;
	mad.lo.s32 	%r1, %r4, %r5, %r3;
	setp.ge.s32 	%p1, %r1, %r2;
	@%p1 bra 	$L__BB0_2;
	cvta.to.global.u64 	%rd4, %rd2;
	cvta.to.global.u64 	%rd5, %rd1;
	cvta.to.global.u64 	%rd6, %rd3;
	mul.wide.s32 	%rd7, %r1, 8;
	add.s64 	%rd8, %rd4, %rd7;
	ld.global.f64 	%fd1, [%rd8];
	add.s64 	%rd9, %rd5, %rd7;
	ld.global.f64 	%fd2, [%rd9];
	mul.f64 	%fd3, %fd1, %fd2;
	add.s64 	%rd10, %rd6, %rd7;
	st.global.f64 	[%rd10], %fd3;
$L__BB0_2:
	ret;

}


// ===== COMPILED SASS (sm_100) =====

	.target	sm_100

	.elftype	@"ET_EXEC"


//--------------------- .note.nv.tkinfo           --------------------------
	.section	.note.nv.tkinfo,"",@"SHT_NOTE"
	.sectionflags	@"SHF_NOTE_NV_TKINFO"
	.tkinfo
        /*0018*/ 	.word	0x00000002
        /*0030*/ 	.string	""
        /*0030*/ 	.string	"ptxas"
        /*0030*/ 	.string	"Cuda compilation tools, release 13.0, V13.0.88"
        /*0030*/ 	.string	"Build cuda_13.0.r13.0/compiler.36424714_0"
        /*0030*/ 	.string	"-arch sm_100 -m 64 "



//--------------------- .note.nv.cuinfo           --------------------------
	.section	.note.nv.cuinfo,"",@"SHT_NOTE"
	.sectionflags	@"SHF_NOTE_NV_CUINFO"
        /*0018*/ 	.short	0x0002
        /*001a*/ 	.short	0x0064
        /*001c*/ 	.short	0x0082
	.zero		2


//--------------------- .nv.info                  --------------------------
	.section	.nv.info,"",@"SHT_CUDA_INFO"
	.align	4


	//----- nvinfo : EIATTR_REGCOUNT
	.align		4
        /*0000*/ 	.byte	0x04, 0x2f
        /*0002*/ 	.short	(.L_1 - .L_0)
	.align		4
.L_0:
        /*0004*/ 	.word	index@(_Z11prodottoGPUPdS_S_i)
        /*0008*/ 	.word	0x0000000e


	//----- nvinfo : EIATTR_FRAME_SIZE
	.align		4
.L_1:
        /*000c*/ 	.byte	0x04, 0x11
        /*000e*/ 	.short	(.L_3 - .L_2)
	.align		4
.L_2:
        /*0010*/ 	.word	index@(_Z11prodottoGPUPdS_S_i)
        /*0014*/ 	.word	0x00000000


	//----- nvinfo : EIATTR_MIN_STACK_SIZE
	.align		4
.L_3:
        /*0018*/ 	.byte	0x04, 0x12
        /*001a*/ 	.short	(.L_5 - .L_4)
	.align		4
.L_4:
        /*001c*/ 	.word	index@(_Z11prodottoGPUPdS_S_i)
        /*0020*/ 	.word	0x00000000
.L_5:


//--------------------- .nv.compat                --------------------------
	.section	.nv.compat,"",@"SHT_CUDA_COMPAT_INFO"
	.align	4
        /*0000*/ 	.byte	0x02, 0x09, 0x00, 0x00, 0x02, 0x02, 0x01, 0x00, 0x02, 0x05, 0x05, 0x00, 0x03, 0x07, 0x01, 0x01
        /*0010*/ 	.byte	0x02, 0x03, 0x00, 0x00, 0x02, 0x06, 0x01, 0x00, 0x04, 0x0b, 0x08, 0x00, 0x01, 0x00, 0x00, 0x00
        /*0020*/ 	.byte	0x00, 0x00, 0x00, 0x00


//--------------------- .nv.info._Z11prodottoGPUPdS_S_i --------------------------
	.section	.nv.info._Z11prodottoGPUPdS_S_i,"",@"SHT_CUDA_INFO"
	.sectionflags	@""
	.align	4


	//----- nvinfo : EIATTR_CUDA_API_VERSION
	.align		4
        /*0000*/ 	.byte	0x04, 0x37
        /*0002*/ 	.short	(.L_7 - .L_6)
.L_6:
        /*0004*/ 	.word	0x00000082


	//----- nvinfo : EIATTR_KPARAM_INFO
	.align		4
.L_7:
        /*0008*/ 	.byte	0x04, 0x17
        /*000a*/ 	.short	(.L_9 - .L_8)
.L_8:
        /*000c*/ 	.word	0x00000000
        /*0010*/ 	.short	0x0003
        /*0012*/ 	.short	0x0018
        /*0014*/ 	.byte	0x00, 0xf0, 0x11, 0x00


	//----- nvinfo : EIATTR_KPARAM_INFO
	.align		4
.L_9:
        /*0018*/ 	.byte	0x04, 0x17
        /*001a*/ 	.short	(.L_11 - .L_10)
.L_10:
        /*001c*/ 	.word	0x00000000
        /*0020*/ 	.short	0x0002
        /*0022*/ 	.short	0x0010
        /*0024*/ 	.byte	0x00, 0xf5, 0x21, 0x00


	//----- nvinfo : EIATTR_KPARAM_INFO
	.align		4
.L_11:
        /*0028*/ 	.byte	0x04, 0x17
        /*002a*/ 	.short	(.L_13 - .L_12)
.L_12:
        /*002c*/ 	.word	0x00000000
        /*0030*/ 	.short	0x0001
        /*0032*/ 	.short	0x0008
        /*0034*/ 	.byte	0x00, 0xf5, 0x21, 0x00


	//----- nvinfo : EIATTR_KPARAM_INFO
	.align		4
.L_13:
        /*0038*/ 	.byte	0x04, 0x17
        /*003a*/ 	.short	(.L_15 - .L_14)
.L_14:
        /*003c*/ 	.word	0x00000000
        /*0040*/ 	.short	0x0000
        /*0042*/ 	.short	0x0000
        /*0044*/ 	.byte	0x00, 0xf5, 0x21, 0x00


	//----- nvinfo : EIATTR_SPARSE_MMA_MASK
	.align		4
.L_15:
        /*0048*/ 	.byte	0x03, 0x50
        /*004a*/ 	.short	0x0000


	//----- nvinfo : EIATTR_MAXREG_COUNT
	.align		4
        /*004c*/ 	.byte	0x03, 0x1b
        /*004e*/ 	.short	0x00ff


	//----- nvinfo : EIATTR_MERCURY_ISA_VERSION
	.align		4
        /*0050*/ 	.byte	0x03, 0x5f
        /*0052*/ 	.short	0x0101


	//----- nvinfo : EIATTR_VRC_CTA_INIT_COUNT
	.align		4
        /*0054*/ 	.byte	0x02, 0x4a
	.zero		1
	.zero		1


	//----- nvinfo : EIATTR_EXIT_INSTR_OFFSETS
	.align		4
        /*0058*/ 	.byte	0x04, 0x1c
        /*005a*/ 	.short	(.L_17 - .L_16)


	//   ....[0]....
.L_16:
        /*005c*/ 	.word	0x00000070


	//   ....[1]....
        /*0060*/ 	.word	0x00000130


	//----- nvinfo : EIATTR_CBANK_PARAM_SIZE
	.align		4
.L_17:
        /*0064*/ 	.byte	0x03, 0x19
        /*0066*/ 	.short	0x001c


	//----- nvinfo : EIATTR_PARAM_CBANK
	.align		4
        /*0068*/ 	.byte	0x04, 0x0a
        /*006a*/ 	.short	(.L_19 - .L_18)
	.align		4
.L_18:
        /*006c*/ 	.word	index@(.nv.constant0._Z11prodottoGPUPdS_S_i)
        /*0070*/ 	.short	0x0380
        /*0072*/ 	.short	0x001c


	//----- nvinfo : EIATTR_SW_WAR
	.align		4
.L_19:
        /*0074*/ 	.byte	0x04, 0x36
        /*0076*/ 	.short	(.L_21 - .L_20)
.L_20:
        /*0078*/ 	.word	0x00000008
.L_21:


//--------------------- .nv.callgraph             --------------------------
	.section	.nv.callgraph,"",@"SHT_CUDA_CALLGRAPH"
	.align	4
	.sectionentsize	8
	.align		4
        /*0000*/ 	.word	0x00000000
	.align		4
        /*0004*/ 	.word	0xffffffff
	.align		4
        /*0008*/ 	.word	0x00000000
	.align		4
        /*000c*/ 	.word	0xfffffffe
	.align		4
        /*0010*/ 	.word	0x00000000
	.align		4
        /*0014*/ 	.word	0xfffffffd
	.align		4
        /*0018*/ 	.word	0x00000000
	.align		4
        /*001c*/ 	.word	0xfffffffc


//--------------------- .text._Z11prodottoGPUPdS_S_i --------------------------
	.section	.text._Z11prodottoGPUPdS_S_i,"ax",@progbits
	.align	128
        .global         _Z11prodottoGPUPdS_S_i
        .type           _Z11prodottoGPUPdS_S_i,@function
        .size           _Z11prodottoGPUPdS_S_i,(.L_x_1 - _Z11prodottoGPUPdS_S_i)
        .other          _Z11prodottoGPUPdS_S_i,@"STO_CUDA_ENTRY STV_DEFAULT"
_Z11prodottoGPUPdS_S_i:
.text._Z11prodottoGPUPdS_S_i:
[----:B------:R-:W-:Y:S01]  /*0000*/  LDC R1, c[0x0][0x37c] ;  /* 0x0000df00ff017b82 */ /* 0x000fe20000000800 */
[----:B------:R-:W0:Y:S07]  /*0010*/  S2R R11, SR_TID.X ;  /* 0x00000000000b7919 */ /* 0x000e2e0000002100 */
[----:B------:R-:W0:Y:S01]  /*0020*/  S2UR UR4, SR_CTAID.X ;  /* 0x00000000000479c3 */ /* 0x000e220000002500 */
[----:B------:R-:W1:Y:S07]  /*0030*/  LDCU UR5, c[0x0][0x398] ;  /* 0x00007300ff0577ac */ /* 0x000e6e0008000800 */
[----:B------:R-:W0:Y:S02]  /*0040*/  LDC R0, c[0x0][0x360] ;  /* 0x0000d800ff007b82 */ /* 0x000e240000000800 */
[----:B0-----:R-:W-:-:S05]  /*0050*/  IMAD R11, R0, UR4, R11 ;  /* 0x00000004000b7c24 */ /* 0x001fca000f8e020b */
[----:B-1----:R-:W-:-:S13]  /*0060*/  ISETP.GE.AND P0, PT, R11, UR5, PT ;  /* 0x000000050b007c0c */ /* 0x002fda000bf06270 */
[----:B------:R-:W-:Y:S05]  /*0070*/  @P0 EXIT ;  /* 0x000000000000094d */ /* 0x000fea0003800000 */
[----:B------:R-:W0:Y:S01]  /*0080*/  LDC.64 R2, c[0x0][0x388] ;  /* 0x0000e200ff027b82 */ /* 0x000e220000000a00 */
[----:B------:R-:W1:Y:S07]  /*0090*/  LDCU.64 UR4, c[0x0][0x358] ;  /* 0x00006b00ff0477ac */ /* 0x000e6e0008000a00 */
[----:B------:R-:W2:Y:S08]  /*00a0*/  LDC.64 R4, c[0x0][0x380] ;  /* 0x0000e000ff047b82 */ /* 0x000eb00000000a00 */
[----:B------:R-:W3:Y:S01]  /*00b0*/  LDC.64 R8, c[0x0][0x390] ;  /* 0x0000e400ff087b82 */ /* 0x000ee20000000a00 */
[----:B0-----:R-:W-:-:S06]  /*00c0*/  IMAD.WIDE R2, R11, 0x8, R2 ;  /* 0x000000080b027825 */ /* 0x001fcc00078e0202 */
[----:B-1----:R-:W4:Y:S01]  /*00d0*/  LDG.E.64 R2, desc[UR4][R2.64] ;  /* 0x0000000402027981 */ /* 0x002f22000c1e1b00 */
[----:B--2---:R-:W-:-:S06]  /*00e0*/  IMAD.WIDE R4, R11, 0x8, R4 ;  /* 0x000000080b047825 */ /* 0x004fcc00078e0204 */
[----:B------:R-:W4:Y:S01]  /*00f0*/  LDG.E.64 R4, desc[UR4][R4.64] ;  /* 0x0000000404047981 */ /* 0x000f22000c1e1b00 */
[----:B---3--:R-:W-:Y:S01]  /*0100*/  IMAD.WIDE R8, R11, 0x8, R8 ;  /* 0x000000080b087825 */ /* 0x008fe200078e0208 */
[----:B----4-:R-:W-:-:S07]  /*0110*/  DMUL R6, R2, R4 ;  /* 0x0000000402067228 */ /* 0x010fce0000000000 */
[----:B------:R-:W-:Y:S01]  /*0120*/  STG.E.64 desc[UR4][R8.64], R6 ;  /* 0x0000000608007986 */ /* 0x000fe2000c101b04 */
[----:B------:R-:W-:Y:S05]  /*0130*/  EXIT ;  /* 0x000000000000794d */ /* 0x000fea0003800000 */
.L_x_0:
[----:B------:R-:W-:-:S00]  /*0140*/  BRA `(.L_x_0) ;  /* 0xfffffffc00fc7947 */ /* 0x000fc0000383ffff */
[----:B------:R-:W-:-:S00]  /*0150*/  NOP ;  /* 0x0000000000007918 */ /* 0x000fc00000000000 */
        /* <DEDUP_REMOVED lines=10> */
.L_x_1:


//--------------------- .nv.shared.reserved.0     --------------------------
	.section	.nv.shared.reserved.0,"aw",@nobits
	.weak		__nv_reservedSMEM_offset_0_alias
	.size		__nv_reservedSMEM_offset_0_alias, 0, 64
	.other		__nv_reservedSMEM_offset_0_alias,@"STO_CUDA_RESERVED_SHARED STV_DEFAULT"
__nv_reservedSMEM_offset_0_alias:
	.zero		0
	.zero		64


//--------------------- .nv.constant0._Z11prodottoGPUPdS_S_i --------------------------
	.section	.nv.constant0._Z11prodottoGPUPdS_S_i,"a",@progbits
	.sectionflags	@""
	.align	4
.nv.constant0._Z11prodottoGPUPdS_S_i:
	.zero		924


//--------------------- SYMBOLS --------------------------

	.type		.nv.reservedSmem.offset0,@object
	.size		.nv.reservedSmem.offset0,0x4
